	.headerflags	@"EF_CUDA_TEXMODE_UNIFIED EF_CUDA_64BIT_ADDRESS EF_CUDA_SM86 EF_CUDA_VIRTUAL_SM(EF_CUDA_SM86)"
	.elftype	@"ET_EXEC"


//--------------------- .nv.info                  --------------------------
	.section	.nv.info,"",@"SHT_CUDA_INFO"
	.align	4


	//----- nvinfo : EIATTR_REGCOUNT
	.align		4
        /*0000*/ 	.byte	0x04, 0x2f
        /*0002*/ 	.short	(.L_1 - .L_0)
	.align		4
.L_0:
        /*0004*/ 	.word	index@(triton__0d1d2de)
        /*0008*/ 	.word	0x0000000a


	//----- nvinfo : EIATTR_MAX_STACK_SIZE
	.align		4
.L_1:
        /*000c*/ 	.byte	0x04, 0x23
        /*000e*/ 	.short	(.L_3 - .L_2)
	.align		4
.L_2:
        /*0010*/ 	.word	index@(triton__0d1d2de)
        /*0014*/ 	.word	0x00000000


	//----- nvinfo : EIATTR_MIN_STACK_SIZE
	.align		4
.L_3:
        /*0018*/ 	.byte	0x04, 0x12
        /*001a*/ 	.short	(.L_5 - .L_4)
	.align		4
.L_4:
        /*001c*/ 	.word	index@(triton__0d1d2de)
        /*0020*/ 	.word	0x00000000


	//----- nvinfo : EIATTR_FRAME_SIZE
	.align		4
.L_5:
        /*0024*/ 	.byte	0x04, 0x11
        /*0026*/ 	.short	(.L_7 - .L_6)
	.align		4
.L_6:
        /*0028*/ 	.word	index@(triton__0d1d2de)
        /*002c*/ 	.word	0x00000000
.L_7:


//--------------------- .nv.info.triton__0d1d2de  --------------------------
	.section	.nv.info.triton__0d1d2de,"",@"SHT_CUDA_INFO"
	.align	4


	//----- nvinfo : EIATTR_CUDA_API_VERSION
	.align		4
        /*0000*/ 	.byte	0x04, 0x37
        /*0002*/ 	.short	(.L_9 - .L_8)
.L_8:
        /*0004*/ 	.word	0x0000007b


	//----- nvinfo : EIATTR_SW2861232_WAR
	.align		4
.L_9:
        /*0008*/ 	.byte	0x01, 0x35
	.zero		2


	//----- nvinfo : EIATTR_PARAM_CBANK
	.align		4
        /*000c*/ 	.byte	0x04, 0x0a
        /*000e*/ 	.short	(.L_11 - .L_10)
	.align		4
.L_10:
        /*0010*/ 	.word	index@(.nv.constant0.triton__0d1d2de)
        /*0014*/ 	.short	0x0160
        /*0016*/ 	.short	0x0014


	//----- nvinfo : EIATTR_CBANK_PARAM_SIZE
	.align		4
.L_11:
        /*0018*/ 	.byte	0x03, 0x19
        /*001a*/ 	.short	0x0014


	//----- nvinfo : EIATTR_KPARAM_INFO
	.align		4
        /*001c*/ 	.byte	0x04, 0x17
        /*001e*/ 	.short	(.L_13 - .L_12)
.L_12:
        /*0020*/ 	.word	0x00000000
        /*0024*/ 	.short	0x0002
        /*0026*/ 	.short	0x0010
        /*0028*/ 	.byte	0x00, 0xf0, 0x11, 0x00


	//----- nvinfo : EIATTR_KPARAM_INFO
	.align		4
.L_13:
        /*002c*/ 	.byte	0x04, 0x17
        /*002e*/ 	.short	(.L_15 - .L_14)
.L_14:
        /*0030*/ 	.word	0x00000000
        /*0034*/ 	.short	0x0001
        /*0036*/ 	.short	0x0008
        /*0038*/ 	.byte	0x00, 0xf0, 0x21, 0x00


	//----- nvinfo : EIATTR_KPARAM_INFO
	.align		4
.L_15:
        /*003c*/ 	.byte	0x04, 0x17
        /*003e*/ 	.short	(.L_17 - .L_16)
.L_16:
        /*0040*/ 	.word	0x00000000
        /*0044*/ 	.short	0x0000
        /*0046*/ 	.short	0x0000
        /*0048*/ 	.byte	0x00, 0xf0, 0x21, 0x00


	//----- nvinfo : EIATTR_MAXREG_COUNT
	.align		4
.L_17:
        /*004c*/ 	.byte	0x03, 0x1b
        /*004e*/ 	.short	0x00ff


	//----- nvinfo : EIATTR_EXIT_INSTR_OFFSETS
	.align		4
        /*0050*/ 	.byte	0x04, 0x1c
        /*0052*/ 	.short	(.L_19 - .L_18)


	//   ....[0]....
.L_18:
        /*0054*/ 	.word	0x000000e0


	//----- nvinfo : EIATTR_MAX_THREADS
	.align		4
.L_19:
        /*0058*/ 	.byte	0x04, 0x05
        /*005a*/ 	.short	(.L_21 - .L_20)
.L_20:
        /*005c*/ 	.word	0x00000100
        /*0060*/ 	.word	0x00000001
        /*0064*/ 	.word	0x00000001
.L_21:


//--------------------- .nv.rel.action            --------------------------
	.section	.nv.rel.action,"",@"SHT_CUDA_RELOCINFO"
	.align	8
	.sectionentsize	8
        /*0000*/ 	.byte	0x73, 0x00, 0x00, 0x00, 0x00, 0x00, 0x00, 0x00, 0x00, 0x00, 0x00, 0x11, 0x25, 0x00, 0x05, 0x36


//--------------------- .nv.constant0.triton__0d1d2de --------------------------
	.section	.nv.constant0.triton__0d1d2de,"a",@progbits
	.align	4
.nv.constant0.triton__0d1d2de:
	.zero		372


//--------------------- .text.triton__0d1d2de     --------------------------
	.section	.text.triton__0d1d2de,"ax",@progbits
	.sectioninfo	@"SHI_REGISTERS=10"
	.align	128
        .global         triton__0d1d2de
        .type           triton__0d1d2de,@function
        .size           triton__0d1d2de,(.L_x_1 - triton__0d1d2de)
        .other          triton__0d1d2de,@"STO_CUDA_ENTRY STV_DEFAULT"
triton__0d1d2de:
.text.triton__0d1d2de:
[----:B------:R-:W-:-:S02]  /*0000*/  MOV R1, c[0x0][0x28] ;  /* 0x00000a0000017a02 */ /* 0x000fc40000000f00 */
[----:B------:R-:W0:Y:S01]  /*0010*/  S2R R0, SR_TID.X ;  /* 0x0000000000007919 */ /* 0x000e220000002100 */
[----:B------:R-:W-:Y:S01]  /*0020*/  IMAD.MOV.U32 R5, RZ, RZ, 0x4 ;  /* 0x00000004ff057424 */ /* 0x000fe200078e00ff */
[----:B------:R-:W-:Y:S02]  /*0030*/  ULDC.64 UR4, c[0x0][0x118] ;  /* 0x0000460000047ab9 */ /* 0x000fe40000000a00 */
[----:B------:R-:W1:Y:S01]  /*0040*/  S2R R3, SR_CTAID.X ;  /* 0x0000000000037919 */ /* 0x000e620000002500 */
[----:B0-----:R-:W-:-:S04]  /*0050*/  SHF.L.U32 R0, R0, 0x1, RZ ;  /* 0x0000000100007819 */ /* 0x001fc800000006ff */
[----:B------:R-:W-:-:S04]  /*0060*/  LOP3.LUT R0, R0, 0x1fe, RZ, 0xc0, !PT ;  /* 0x000001fe00007812 */ /* 0x000fc800078ec0ff */
[----:B-1----:R-:W-:-:S05]  /*0070*/  LEA R0, R3, R0, 0x9 ;  /* 0x0000000003007211 */ /* 0x002fca00078e48ff */
[----:B------:R-:W-:-:S06]  /*0080*/  IMAD.WIDE R2, R0, R5, c[0x0][0x160] ;  /* 0x0000580000027625 */ /* 0x000fcc00078e0205 */
[----:B------:R-:W2:Y:S01]  /*0090*/  LDG.E.64 R2, [R2.64] ;  /* 0x0000000402027981 */ /* 0x000ea2000c1e1b00 */
[----:B------:R-:W-:-:S04]  /*00a0*/  IMAD.MOV.U32 R5, RZ, RZ, 0x2 ;  /* 0x00000002ff057424 */ /* 0x000fc800078e00ff */
[----:B------:R-:W-:Y:S01]  /*00b0*/  IMAD.WIDE R4, R0, R5, c[0x0][0x168] ;  /* 0x00005a0000047625 */ /* 0x000fe200078e0205 */
[----:B--2---:R-:W-:-:S05]  /*00c0*/  F2FP.BF16.PACK_AB R7, R3, R2 ;  /* 0x000000020307723e */ /* 0x004fca00000010ff */
[----:B------:R-:W-:Y:S01]  /*00d0*/  STG.E [R4.64], R7 ;  /* 0x0000000704007986 */ /* 0x000fe2000c101904 */
[----:B------:R-:W-:Y:S05]  /*00e0*/  EXIT ;  /* 0x000000000000794d */ /* 0x000fea0003800000 */
.L_x_0:
[----:B------:R-:W-:-:S00]  /*00f0*/  BRA `(.L_x_0) ;  /* 0xfffffff000007947 */ /* 0x000fc0000383ffff */
[----:B------:R-:W-:-:S00]  /*0100*/  NOP ;  /* 0x0000000000007918 */ /* 0x000fc00000000000 */
[----:B------:R-:W-:-:S00]  /*0110*/  NOP ;  /* 0x0000000000007918 */ /* 0x000fc00000000000 */
[----:B------:R-:W-:-:S00]  /*0120*/  NOP ;  /* 0x0000000000007918 */ /* 0x000fc00000000000 */
[----:B------:R-:W-:-:S00]  /*0130*/  NOP ;  /* 0x0000000000007918 */ /* 0x000fc00000000000 */
[----:B------:R-:W-:-:S00]  /*0140*/  NOP ;  /* 0x0000000000007918 */ /* 0x000fc00000000000 */
[----:B------:R-:W-:-:S00]  /*0150*/  NOP ;  /* 0x0000000000007918 */ /* 0x000fc00000000000 */
[----:B------:R-:W-:-:S00]  /*0160*/  NOP ;  /* 0x0000000000007918 */ /* 0x000fc00000000000 */
[----:B------:R-:W-:-:S00]  /*0170*/  NOP ;  /* 0x0000000000007918 */ /* 0x000fc00000000000 */
.L_x_1:
